//
// Generated by NVIDIA NVVM Compiler
//
// Compiler Build ID: CL-36424714
// Cuda compilation tools, release 13.0, V13.0.88
// Based on NVVM 20.0.0
//

.version 9.0
.target sm_100
.address_size 64

	// .globl	_Z6kernelPdS_iS_

.visible .entry _Z6kernelPdS_iS_(
	.param .u64 .ptr .align 1 _Z6kernelPdS_iS__param_0,
	.param .u64 .ptr .align 1 _Z6kernelPdS_iS__param_1,
	.param .u32 _Z6kernelPdS_iS__param_2,
	.param .u64 .ptr .align 1 _Z6kernelPdS_iS__param_3
)
{
	.reg .pred 	%p<10>;
	.reg .b32 	%r<21>;
	.reg .b64 	%rd<38>;
	.reg .b64 	%fd<84>;

	ld.param.u64 	%rd11, [_Z6kernelPdS_iS__param_0];
	ld.param.u64 	%rd12, [_Z6kernelPdS_iS__param_1];
	ld.param.u32 	%r13, [_Z6kernelPdS_iS__param_2];
	ld.param.u64 	%rd10, [_Z6kernelPdS_iS__param_3];
	cvta.to.global.u64 	%rd1, %rd12;
	cvta.to.global.u64 	%rd2, %rd11;
	mov.u32 	%r1, %ctaid.x;
	mul.lo.s32 	%r14, %r13, %r1;
	cvt.s64.s32 	%rd3, %r14;
	setp.lt.s32 	%p1, %r13, 1;
	mov.f64 	%fd83, 0d0000000000000000;
	@%p1 bra 	$L__BB0_12;
	and.b32  	%r2, %r13, 7;
	setp.lt.u32 	%p2, %r13, 8;
	mov.f64 	%fd83, 0d0000000000000000;
	mov.b32 	%r19, 0;
	@%p2 bra 	$L__BB0_4;
	and.b32  	%r19, %r13, 2147483640;
	neg.s32 	%r17, %r19;
	add.s64 	%rd37, %rd2, 32;
	shl.b64 	%rd13, %rd3, 3;
	add.s64 	%rd14, %rd13, %rd1;
	add.s64 	%rd36, %rd14, 32;
	mov.f64 	%fd83, 0d0000000000000000;
$L__BB0_3:
	.pragma "nounroll";
	ld.global.f64 	%fd17, [%rd37+-32];
	ld.global.f64 	%fd18, [%rd36+-32];
	sub.f64 	%fd19, %fd17, %fd18;
	fma.rn.f64 	%fd20, %fd19, %fd19, %fd83;
	ld.global.f64 	%fd21, [%rd37+-24];
	ld.global.f64 	%fd22, [%rd36+-24];
	sub.f64 	%fd23, %fd21, %fd22;
	fma.rn.f64 	%fd24, %fd23, %fd23, %fd20;
	ld.global.f64 	%fd25, [%rd37+-16];
	ld.global.f64 	%fd26, [%rd36+-16];
	sub.f64 	%fd27, %fd25, %fd26;
	fma.rn.f64 	%fd28, %fd27, %fd27, %fd24;
	ld.global.f64 	%fd29, [%rd37+-8];
	ld.global.f64 	%fd30, [%rd36+-8];
	sub.f64 	%fd31, %fd29, %fd30;
	fma.rn.f64 	%fd32, %fd31, %fd31, %fd28;
	ld.global.f64 	%fd33, [%rd37];
	ld.global.f64 	%fd34, [%rd36];
	sub.f64 	%fd35, %fd33, %fd34;
	fma.rn.f64 	%fd36, %fd35, %fd35, %fd32;
	ld.global.f64 	%fd37, [%rd37+8];
	ld.global.f64 	%fd38, [%rd36+8];
	sub.f64 	%fd39, %fd37, %fd38;
	fma.rn.f64 	%fd40, %fd39, %fd39, %fd36;
	ld.global.f64 	%fd41, [%rd37+16];
	ld.global.f64 	%fd42, [%rd36+16];
	sub.f64 	%fd43, %fd41, %fd42;
	fma.rn.f64 	%fd44, %fd43, %fd43, %fd40;
	ld.global.f64 	%fd45, [%rd37+24];
	ld.global.f64 	%fd46, [%rd36+24];
	sub.f64 	%fd47, %fd45, %fd46;
	fma.rn.f64 	%fd83, %fd47, %fd47, %fd44;
	add.s32 	%r17, %r17, 8;
	add.s64 	%rd37, %rd37, 64;
	add.s64 	%rd36, %rd36, 64;
	setp.ne.s32 	%p3, %r17, 0;
	@%p3 bra 	$L__BB0_3;
$L__BB0_4:
	setp.eq.s32 	%p4, %r2, 0;
	@%p4 bra 	$L__BB0_12;
	and.b32  	%r8, %r13, 3;
	setp.lt.u32 	%p5, %r2, 4;
	@%p5 bra 	$L__BB0_7;
	cvt.u64.u32 	%rd15, %r19;
	mul.wide.u32 	%rd16, %r19, 8;
	add.s64 	%rd17, %rd2, %rd16;
	ld.global.f64 	%fd49, [%rd17];
	add.s64 	%rd18, %rd15, %rd3;
	shl.b64 	%rd19, %rd18, 3;
	add.s64 	%rd20, %rd1, %rd19;
	ld.global.f64 	%fd50, [%rd20];
	sub.f64 	%fd51, %fd49, %fd50;
	fma.rn.f64 	%fd52, %fd51, %fd51, %fd83;
	ld.global.f64 	%fd53, [%rd17+8];
	ld.global.f64 	%fd54, [%rd20+8];
	sub.f64 	%fd55, %fd53, %fd54;
	fma.rn.f64 	%fd56, %fd55, %fd55, %fd52;
	ld.global.f64 	%fd57, [%rd17+16];
	ld.global.f64 	%fd58, [%rd20+16];
	sub.f64 	%fd59, %fd57, %fd58;
	fma.rn.f64 	%fd60, %fd59, %fd59, %fd56;
	ld.global.f64 	%fd61, [%rd17+24];
	ld.global.f64 	%fd62, [%rd20+24];
	sub.f64 	%fd63, %fd61, %fd62;
	fma.rn.f64 	%fd83, %fd63, %fd63, %fd60;
	add.s32 	%r19, %r19, 4;
$L__BB0_7:
	setp.eq.s32 	%p6, %r8, 0;
	@%p6 bra 	$L__BB0_12;
	setp.eq.s32 	%p7, %r8, 1;
	@%p7 bra 	$L__BB0_10;
	cvt.u64.u32 	%rd21, %r19;
	mul.wide.u32 	%rd22, %r19, 8;
	add.s64 	%rd23, %rd2, %rd22;
	ld.global.f64 	%fd65, [%rd23];
	add.s64 	%rd24, %rd21, %rd3;
	shl.b64 	%rd25, %rd24, 3;
	add.s64 	%rd26, %rd1, %rd25;
	ld.global.f64 	%fd66, [%rd26];
	sub.f64 	%fd67, %fd65, %fd66;
	fma.rn.f64 	%fd68, %fd67, %fd67, %fd83;
	ld.global.f64 	%fd69, [%rd23+8];
	ld.global.f64 	%fd70, [%rd26+8];
	sub.f64 	%fd71, %fd69, %fd70;
	fma.rn.f64 	%fd83, %fd71, %fd71, %fd68;
	add.s32 	%r19, %r19, 2;
$L__BB0_10:
	and.b32  	%r16, %r13, 1;
	setp.eq.b32 	%p8, %r16, 1;
	not.pred 	%p9, %p8;
	@%p9 bra 	$L__BB0_12;
	cvt.u64.u32 	%rd27, %r19;
	mul.wide.u32 	%rd28, %r19, 8;
	add.s64 	%rd29, %rd2, %rd28;
	ld.global.f64 	%fd72, [%rd29];
	add.s64 	%rd30, %rd27, %rd3;
	shl.b64 	%rd31, %rd30, 3;
	add.s64 	%rd32, %rd1, %rd31;
	ld.global.f64 	%fd73, [%rd32];
	sub.f64 	%fd74, %fd72, %fd73;
	fma.rn.f64 	%fd83, %fd74, %fd74, %fd83;
$L__BB0_12:
	cvta.to.global.u64 	%rd33, %rd10;
	sqrt.rn.f64 	%fd75, %fd83;
	mul.wide.u32 	%rd34, %r1, 8;
	add.s64 	%rd35, %rd33, %rd34;
	st.global.f64 	[%rd35], %fd75;
	ret;

}


// ===== COMPILED SASS (sm_100) =====

	.target	sm_100

	.elftype	@"ET_EXEC"


//--------------------- .note.nv.tkinfo           --------------------------
	.section	.note.nv.tkinfo,"",@"SHT_NOTE"
	.sectionflags	@"SHF_NOTE_NV_TKINFO"
	.tkinfo
        /*0018*/ 	.word	0x00000002
        /*0030*/ 	.string	""
        /*0030*/ 	.string	"ptxas"
        /*0030*/ 	.string	"Cuda compilation tools, release 13.0, V13.0.88"
        /*0030*/ 	.string	"Build cuda_13.0.r13.0/compiler.36424714_0"
        /*0030*/ 	.string	"-arch sm_100 -m 64 "



//--------------------- .note.nv.cuinfo           --------------------------
	.section	.note.nv.cuinfo,"",@"SHT_NOTE"
	.sectionflags	@"SHF_NOTE_NV_CUINFO"
        /*0018*/ 	.short	0x0002
        /*001a*/ 	.short	0x0064
        /*001c*/ 	.short	0x0082
	.zero		2


//--------------------- .nv.info                  --------------------------
	.section	.nv.info,"",@"SHT_CUDA_INFO"
	.align	4


	//----- nvinfo : EIATTR_REGCOUNT
	.align		4
        /*0000*/ 	.byte	0x04, 0x2f
        /*0002*/ 	.short	(.L_1 - .L_0)
	.align		4
.L_0:
        /*0004*/ 	.word	index@(_Z6kernelPdS_iS_)
        /*0008*/ 	.word	0x00000020


	//----- nvinfo : EIATTR_FRAME_SIZE
	.align		4
.L_1:
        /*000c*/ 	.byte	0x04, 0x11
        /*000e*/ 	.short	(.L_3 - .L_2)
	.align		4
.L_2:
        /*0010*/ 	.word	index@($__internal_0_$__cuda_sm20_dsqrt_rn_f64_mediumpath_v1)
        /*0014*/ 	.word	0x00000000


	//----- nvinfo : EIATTR_FRAME_SIZE
	.align		4
.L_3:
        /*0018*/ 	.byte	0x04, 0x11
        /*001a*/ 	.short	(.L_5 - .L_4)
	.align		4
.L_4:
        /*001c*/ 	.word	index@(_Z6kernelPdS_iS_)
        /*0020*/ 	.word	0x00000000


	//----- nvinfo : EIATTR_MIN_STACK_SIZE
	.align		4
.L_5:
        /*0024*/ 	.byte	0x04, 0x12
        /*0026*/ 	.short	(.L_7 - .L_6)
	.align		4
.L_6:
        /*0028*/ 	.word	index@(_Z6kernelPdS_iS_)
        /*002c*/ 	.word	0x00000000
.L_7:


//--------------------- .nv.compat                --------------------------
	.section	.nv.compat,"",@"SHT_CUDA_COMPAT_INFO"
	.align	4
        /*0000*/ 	.byte	0x02, 0x09, 0x00, 0x00, 0x02, 0x02, 0x01, 0x00, 0x02, 0x05, 0x05, 0x00, 0x03, 0x07, 0x01, 0x01
        /*0010*/ 	.byte	0x02, 0x03, 0x00, 0x00, 0x02, 0x06, 0x01, 0x00, 0x04, 0x0b, 0x08, 0x00, 0x01, 0x00, 0x00, 0x00
        /*0020*/ 	.byte	0x00, 0x00, 0x00, 0x00


//--------------------- .nv.info._Z6kernelPdS_iS_ --------------------------
	.section	.nv.info._Z6kernelPdS_iS_,"",@"SHT_CUDA_INFO"
	.sectionflags	@""
	.align	4


	//----- nvinfo : EIATTR_CUDA_API_VERSION
	.align		4
        /*0000*/ 	.byte	0x04, 0x37
        /*0002*/ 	.short	(.L_9 - .L_8)
.L_8:
        /*0004*/ 	.word	0x00000082


	//----- nvinfo : EIATTR_KPARAM_INFO
	.align		4
.L_9:
        /*0008*/ 	.byte	0x04, 0x17
        /*000a*/ 	.short	(.L_11 - .L_10)
.L_10:
        /*000c*/ 	.word	0x00000000
        /*0010*/ 	.short	0x0003
        /*0012*/ 	.short	0x0018
        /*0014*/ 	.byte	0x00, 0xf5, 0x21, 0x00


	//----- nvinfo : EIATTR_KPARAM_INFO
	.align		4
.L_11:
        /*0018*/ 	.byte	0x04, 0x17
        /*001a*/ 	.short	(.L_13 - .L_12)
.L_12:
        /*001c*/ 	.word	0x00000000
        /*0020*/ 	.short	0x0002
        /*0022*/ 	.short	0x0010
        /*0024*/ 	.byte	0x00, 0xf0, 0x11, 0x00


	//----- nvinfo : EIATTR_KPARAM_INFO
	.align		4
.L_13:
        /*0028*/ 	.byte	0x04, 0x17
        /*002a*/ 	.short	(.L_15 - .L_14)
.L_14:
        /*002c*/ 	.word	0x00000000
        /*0030*/ 	.short	0x0001
        /*0032*/ 	.short	0x0008
        /*0034*/ 	.byte	0x00, 0xf5, 0x21, 0x00


	//----- nvinfo : EIATTR_KPARAM_INFO
	.align		4
.L_15:
        /*0038*/ 	.byte	0x04, 0x17
        /*003a*/ 	.short	(.L_17 - .L_16)
.L_16:
        /*003c*/ 	.word	0x00000000
        /*0040*/ 	.short	0x0000
        /*0042*/ 	.short	0x0000
        /*0044*/ 	.byte	0x00, 0xf5, 0x21, 0x00


	//----- nvinfo : EIATTR_SPARSE_MMA_MASK
	.align		4
.L_17:
        /*0048*/ 	.byte	0x03, 0x50
        /*004a*/ 	.short	0x0000


	//----- nvinfo : EIATTR_MAXREG_COUNT
	.align		4
        /*004c*/ 	.byte	0x03, 0x1b
        /*004e*/ 	.short	0x00ff


	//----- nvinfo : EIATTR_MERCURY_ISA_VERSION
	.align		4
        /*0050*/ 	.byte	0x03, 0x5f
        /*0052*/ 	.short	0x0101


	//----- nvinfo : EIATTR_VRC_CTA_INIT_COUNT
	.align		4
        /*0054*/ 	.byte	0x02, 0x4a
	.zero		1
	.zero		1


	//----- nvinfo : EIATTR_EXIT_INSTR_OFFSETS
	.align		4
        /*0058*/ 	.byte	0x04, 0x1c
        /*005a*/ 	.short	(.L_19 - .L_18)


	//   ....[0]....
.L_18:
        /*005c*/ 	.word	0x00000940


	//----- nvinfo : EIATTR_CRS_STACK_SIZE
	.align		4
.L_19:
        /*0060*/ 	.byte	0x04, 0x1e
        /*0062*/ 	.short	(.L_21 - .L_20)
.L_20:
        /*0064*/ 	.word	0x00000000


	//----- nvinfo : EIATTR_CBANK_PARAM_SIZE
	.align		4
.L_21:
        /*0068*/ 	.byte	0x03, 0x19
        /*006a*/ 	.short	0x0020


	//----- nvinfo : EIATTR_PARAM_CBANK
	.align		4
        /*006c*/ 	.byte	0x04, 0x0a
        /*006e*/ 	.short	(.L_23 - .L_22)
	.align		4
.L_22:
        /*0070*/ 	.word	index@(.nv.constant0._Z6kernelPdS_iS_)
        /*0074*/ 	.short	0x0380
        /*0076*/ 	.short	0x0020


	//----- nvinfo : EIATTR_SW_WAR
	.align		4
.L_23:
        /*0078*/ 	.byte	0x04, 0x36
        /*007a*/ 	.short	(.L_25 - .L_24)
.L_24:
        /*007c*/ 	.word	0x00000008
.L_25:


//--------------------- .nv.callgraph             --------------------------
	.section	.nv.callgraph,"",@"SHT_CUDA_CALLGRAPH"
	.align	4
	.sectionentsize	8
	.align		4
        /*0000*/ 	.word	0x00000000
	.align		4
        /*0004*/ 	.word	0xffffffff
	.align		4
        /*0008*/ 	.word	0x00000000
	.align		4
        /*000c*/ 	.word	0xfffffffe
	.align		4
        /*0010*/ 	.word	0x00000000
	.align		4
        /*0014*/ 	.word	0xfffffffd
	.align		4
        /*0018*/ 	.word	0x00000000
	.align		4
        /*001c*/ 	.word	0xfffffffc


//--------------------- .text._Z6kernelPdS_iS_    --------------------------
	.section	.text._Z6kernelPdS_iS_,"ax",@progbits
	.align	128
        .global         _Z6kernelPdS_iS_
        .type           _Z6kernelPdS_iS_,@function
        .size           _Z6kernelPdS_iS_,(.L_x_9 - _Z6kernelPdS_iS_)
        .other          _Z6kernelPdS_iS_,@"STO_CUDA_ENTRY STV_DEFAULT"
_Z6kernelPdS_iS_:
.text._Z6kernelPdS_iS_:
[----:B------:R-:W-:Y:S08]  /*0000*/  LDC R1, c[0x0][0x37c] ;  /* 0x0000df00ff017b82 */ /* 0x000ff00000000800 */
[----:B------:R-:W0:Y:S01]  /*0010*/  LDC R0, c[0x0][0x390] ;  /* 0x0000e400ff007b82 */ /* 0x000e220000000800 */
[----:B------:R-:W1:Y:S01]  /*0020*/  S2R R3, SR_CTAID.X ;  /* 0x0000000000037919 */ /* 0x000e620000002500 */
[----:B------:R-:W2:Y:S01]  /*0030*/  LDCU.64 UR4, c[0x0][0x358] ;  /* 0x00006b00ff0477ac */ /* 0x000ea20008000a00 */
[----:B------:R-:W-:-:S02]  /*0040*/  CS2R R12, SRZ ;  /* 0x00000000000c7805 */ /* 0x000fc4000001ff00 */
[----:B0-----:R-:W-:-:S13]  /*0050*/  ISETP.GE.AND P0, PT, R0, 0x1, PT ;  /* 0x000000010000780c */ /* 0x001fda0003f06270 */
[----:B-12---:R-:W-:Y:S05]  /*0060*/  @!P0 BRA `(.L_x_0) ;  /* 0x0000000400d88947 */ /* 0x006fea0003800000 */
[C---:B------:R-:W-:Y:S01]  /*0070*/  ISETP.GE.U32.AND P1, PT, R0.reuse, 0x8, PT ;  /* 0x000000080000780c */ /* 0x040fe20003f26070 */
[----:B------:R-:W-:Y:S01]  /*0080*/  IMAD R4, R3, R0, RZ ;  /* 0x0000000003047224 */ /* 0x000fe200078e02ff */
[----:B------:R-:W-:Y:S01]  /*0090*/  LOP3.LUT R2, R0, 0x7, RZ, 0xc0, !PT ;  /* 0x0000000700027812 */ /* 0x000fe200078ec0ff */
[----:B------:R-:W-:Y:S01]  /*00a0*/  IMAD.MOV.U32 R5, RZ, RZ, RZ ;  /* 0x000000ffff057224 */ /* 0x000fe200078e00ff */
[----:B------:R-:W-:Y:S02]  /*00b0*/  CS2R R12, SRZ ;  /* 0x00000000000c7805 */ /* 0x000fe4000001ff00 */
[----:B------:R-:W-:Y:S02]  /*00c0*/  ISETP.NE.AND P0, PT, R2, RZ, PT ;  /* 0x000000ff0200720c */ /* 0x000fe40003f05270 */
[----:B------:R-:W-:-:S05]  /*00d0*/  SHF.R.S32.HI R24, RZ, 0x1f, R4 ;  /* 0x0000001fff187819 */ /* 0x000fca0000011404 */
[----:B------:R-:W-:Y:S06]  /*00e0*/  @!P1 BRA `(.L_x_1) ;  /* 0x0000000000c89947 */ /* 0x000fec0003800000 */
[----:B------:R-:W0:Y:S01]  /*00f0*/  LDC.64 R8, c[0x0][0x388] ;  /* 0x0000e200ff087b82 */ /* 0x000e220000000a00 */
[----:B------:R-:W-:Y:S02]  /*0100*/  LOP3.LUT R5, R0, 0x7ffffff8, RZ, 0xc0, !PT ;  /* 0x7ffffff800057812 */ /* 0x000fe400078ec0ff */
[----:B------:R-:W-:-:S03]  /*0110*/  CS2R R12, SRZ ;  /* 0x00000000000c7805 */ /* 0x000fc6000001ff00 */
[----:B------:R-:W-:Y:S02]  /*0120*/  IMAD.MOV R25, RZ, RZ, -R5 ;  /* 0x000000ffff197224 */ /* 0x000fe400078e0a05 */
[----:B------:R-:W1:Y:S01]  /*0130*/  LDC.64 R6, c[0x0][0x380] ;  /* 0x0000e000ff067b82 */ /* 0x000e620000000a00 */
[----:B0-----:R-:W-:-:S04]  /*0140*/  LEA R8, P2, R4, R8, 0x3 ;  /* 0x0000000804087211 */ /* 0x001fc800078418ff */
[----:B------:R-:W-:Y:S02]  /*0150*/  IADD3 R8, P3, PT, R8, 0x20, RZ ;  /* 0x0000002008087810 */ /* 0x000fe40007f7e0ff */
[----:B------:R-:W-:Y:S02]  /*0160*/  LEA.HI.X R9, R4, R9, R24, 0x3, P2 ;  /* 0x0000000904097211 */ /* 0x000fe400010f1c18 */
[----:B-1----:R-:W-:-:S03]  /*0170*/  IADD3 R6, P1, PT, R6, 0x20, RZ ;  /* 0x0000002006067810 */ /* 0x002fc60007f3e0ff */
[----:B------:R-:W-:Y:S02]  /*0180*/  IMAD.X R9, RZ, RZ, R9, P3 ;  /* 0x000000ffff097224 */ /* 0x000fe400018e0609 */
[----:B------:R-:W-:-:S08]  /*0190*/  IMAD.X R7, RZ, RZ, R7, P1 ;  /* 0x000000ffff077224 */ /* 0x000fd000008e0607 */
.L_x_2:
[----:B------:R-:W2:Y:S04]  /*01a0*/  LDG.E.64 R14, desc[UR4][R6.64+-0x20] ;  /* 0xffffe004060e7981 */ /* 0x000ea8000c1e1b00 */
[----:B------:R-:W2:Y:S04]  /*01b0*/  LDG.E.64 R16, desc[UR4][R8.64+-0x20] ;  /* 0xffffe00408107981 */ /* 0x000ea8000c1e1b00 */
[----:B------:R-:W3:Y:S04]  /*01c0*/  LDG.E.64 R10, desc[UR4][R6.64+-0x18] ;  /* 0xffffe804060a7981 */ /* 0x000ee8000c1e1b00 */
[----:B------:R-:W3:Y:S04]  /*01d0*/  LDG.E.64 R22, desc[UR4][R8.64+-0x18] ;  /* 0xffffe80408167981 */ /* 0x000ee8000c1e1b00 */
[----:B------:R-:W4:Y:S04]  /*01e0*/  LDG.E.64 R20, desc[UR4][R6.64+-0x10] ;  /* 0xfffff00406147981 */ /* 0x000f28000c1e1b00 */
[----:B------:R-:W4:Y:S01]  /*01f0*/  LDG.E.64 R18, desc[UR4][R8.64+-0x10] ;  /* 0xfffff00408127981 */ /* 0x000f22000c1e1b00 */
[----:B--2---:R-:W-:-:S03]  /*0200*/  DADD R14, R14, -R16 ;  /* 0x000000000e0e7229 */ /* 0x004fc60000000810 */
[----:B------:R-:W2:Y:S05]  /*0210*/  LDG.E.64 R16, desc[UR4][R6.64] ;  /* 0x0000000406107981 */ /* 0x000eaa000c1e1b00 */
[----:B------:R-:W-:Y:S02]  /*0220*/  DFMA R14, R14, R14, R12 ;  /* 0x0000000e0e0e722b */ /* 0x000fe4000000000c */
[----:B---3--:R-:W-:Y:S01]  /*0230*/  DADD R22, R10, -R22 ;  /* 0x000000000a167229 */ /* 0x008fe20000000816 */
[----:B------:R-:W3:Y:S04]  /*0240*/  LDG.E.64 R12, desc[UR4][R8.64+-0x8] ;  /* 0xfffff804080c7981 */ /* 0x000ee8000c1e1b00 */
[----:B------:R-:W3:Y:S03]  /*0250*/  LDG.E.64 R10, desc[UR4][R6.64+-0x8] ;  /* 0xfffff804060a7981 */ /* 0x000ee6000c1e1b00 */
[----:B------:R-:W-:Y:S01]  /*0260*/  DFMA R22, R22, R22, R14 ;  /* 0x000000161616722b */ /* 0x000fe2000000000e */
[----:B------:R-:W2:Y:S01]  /*0270*/  LDG.E.64 R14, desc[UR4][R8.64] ;  /* 0x00000004080e7981 */ /* 0x000ea2000c1e1b00 */
[----:B----4-:R-:W-:-:S08]  /*0280*/  DADD R18, R20, -R18 ;  /* 0x0000000014127229 */ /* 0x010fd00000000812 */
[----:B------:R-:W-:Y:S01]  /*0290*/  DFMA R18, R18, R18, R22 ;  /* 0x000000121212722b */ /* 0x000fe20000000016 */
[----:B------:R-:W4:Y:S01]  /*02a0*/  LDG.E.64 R22, desc[UR4][R8.64+0x18] ;  /* 0x0000180408167981 */ /* 0x000f22000c1e1b00 */
[----:B---3--:R-:W-:-:S03]  /*02b0*/  DADD R20, R10, -R12 ;  /* 0x000000000a147229 */ /* 0x008fc6000000080c */
[----:B------:R-:W3:Y:S04]  /*02c0*/  LDG.E.64 R10, desc[UR4][R6.64+0x8] ;  /* 0x00000804060a7981 */ /* 0x000ee8000c1e1b00 */
[----:B------:R-:W3:Y:S01]  /*02d0*/  LDG.E.64 R12, desc[UR4][R8.64+0x8] ;  /* 0x00000804080c7981 */ /* 0x000ee2000c1e1b00 */
[----:B------:R-:W-:Y:S02]  /*02e0*/  DFMA R18, R20, R20, R18 ;  /* 0x000000141412722b */ /* 0x000fe40000000012 */
[----:B--2---:R-:W-:Y:S01]  /*02f0*/  DADD R20, R16, -R14 ;  /* 0x0000000010147229 */ /* 0x004fe2000000080e */
[----:B------:R-:W2:Y:S04]  /*0300*/  LDG.E.64 R14, desc[UR4][R6.64+0x10] ;  /* 0x00001004060e7981 */ /* 0x000ea8000c1e1b00 */
[----:B------:R0:W2:Y:S03]  /*0310*/  LDG.E.64 R16, desc[UR4][R8.64+0x10] ;  /* 0x0000100408107981 */ /* 0x0000a6000c1e1b00 */
[----:B------:R-:W-:-:S02]  /*0320*/  DFMA R18, R20, R20, R18 ;  /* 0x000000141412722b */ /* 0x000fc40000000012 */
[----:B------:R1:W4:Y:S01]  /*0330*/  LDG.E.64 R20, desc[UR4][R6.64+0x18] ;  /* 0x0000180406147981 */ /* 0x000322000c1e1b00 */
[----:B------:R-:W-:-:S05]  /*0340*/  VIADD R25, R25, 0x8 ;  /* 0x0000000819197836 */ /* 0x000fca0000000000 */
[----:B------:R-:W-:Y:S02]  /*0350*/  ISETP.NE.AND P1, PT, R25, RZ, PT ;  /* 0x000000ff1900720c */ /* 0x000fe40003f25270 */
[----:B0-----:R-:W-:Y:S02]  /*0360*/  IADD3 R8, P3, PT, R8, 0x40, RZ ;  /* 0x0000004008087810 */ /* 0x001fe40007f7e0ff */
[----:B-1----:R-:W-:-:S03]  /*0370*/  IADD3 R6, P2, PT, R6, 0x40, RZ ;  /* 0x0000004006067810 */ /* 0x002fc60007f5e0ff */
[----:B------:R-:W-:Y:S02]  /*0380*/  IMAD.X R9, RZ, RZ, R9, P3 ;  /* 0x000000ffff097224 */ /* 0x000fe400018e0609 */
[----:B------:R-:W-:Y:S01]  /*0390*/  IMAD.X R7, RZ, RZ, R7, P2 ;  /* 0x000000ffff077224 */ /* 0x000fe200010e0607 */
[----:B---3--:R-:W-:-:S08]  /*03a0*/  DADD R10, R10, -R12 ;  /* 0x000000000a0a7229 */ /* 0x008fd0000000080c */
[----:B------:R-:W-:Y:S02]  /*03b0*/  DFMA R18, R10, R10, R18 ;  /* 0x0000000a0a12722b */ /* 0x000fe40000000012 */
[----:B--2---:R-:W-:Y:S02]  /*03c0*/  DADD R14, R14, -R16 ;  /* 0x000000000e0e7229 */ /* 0x004fe40000000810 */
[----:B----4-:R-:W-:-:S06]  /*03d0*/  DADD R20, R20, -R22 ;  /* 0x0000000014147229 */ /* 0x010fcc0000000816 */
[----:B------:R-:W-:-:S08]  /*03e0*/  DFMA R18, R14, R14, R18 ;  /* 0x0000000e0e12722b */ /* 0x000fd00000000012 */
[----:B------:R-:W-:Y:S01]  /*03f0*/  DFMA R12, R20, R20, R18 ;  /* 0x00000014140c722b */ /* 0x000fe20000000012 */
[----:B------:R-:W-:Y:S10]  /*0400*/  @P1 BRA `(.L_x_2) ;  /* 0xfffffffc00641947 */ /* 0x000ff4000383ffff */
.L_x_1:
[----:B------:R-:W-:Y:S05]  /*0410*/  @!P0 BRA `(.L_x_0) ;  /* 0x0000000000ec8947 */ /* 0x000fea0003800000 */
[----:B------:R-:W-:Y:S02]  /*0420*/  ISETP.GE.U32.AND P0, PT, R2, 0x4, PT ;  /* 0x000000040200780c */ /* 0x000fe40003f06070 */
[----:B------:R-:W-:-:S04]  /*0430*/  LOP3.LUT R25, R0, 0x3, RZ, 0xc0, !PT ;  /* 0x0000000300197812 */ /* 0x000fc800078ec0ff */
[----:B------:R-:W-:-:S07]  /*0440*/  ISETP.NE.AND P1, PT, R25, RZ, PT ;  /* 0x000000ff1900720c */ /* 0x000fce0003f25270 */
[----:B------:R-:W-:Y:S06]  /*0450*/  @!P0 BRA `(.L_x_3) ;  /* 0x0000000000608947 */ /* 0x000fec0003800000 */
[----:B------:R-:W0:Y:S01]  /*0460*/  LDC.64 R8, c[0x0][0x388] ;  /* 0x0000e200ff087b82 */ /* 0x000e220000000a00 */
[----:B------:R-:W-:-:S05]  /*0470*/  IADD3 R2, P0, PT, R4, R5, RZ ;  /* 0x0000000504027210 */ /* 0x000fca0007f1e0ff */
[----:B------:R-:W-:Y:S02]  /*0480*/  IMAD.X R7, RZ, RZ, R24, P0 ;  /* 0x000000ffff077224 */ /* 0x000fe400000e0618 */
[----:B------:R-:W1:Y:S01]  /*0490*/  LDC.64 R26, c[0x0][0x380] ;  /* 0x0000e000ff1a7b82 */ /* 0x000e620000000a00 */
[----:B0-----:R-:W-:-:S04]  /*04a0*/  LEA R6, P0, R2, R8, 0x3 ;  /* 0x0000000802067211 */ /* 0x001fc800078018ff */
[----:B------:R-:W-:Y:S01]  /*04b0*/  LEA.HI.X R7, R2, R9, R7, 0x3, P0 ;  /* 0x0000000902077211 */ /* 0x000fe200000f1c07 */
[----:B-1----:R-:W-:-:S04]  /*04c0*/  IMAD.WIDE.U32 R26, R5, 0x8, R26 ;  /* 0x00000008051a7825 */ /* 0x002fc800078e001a */
[----:B------:R-:W2:Y:S04]  /*04d0*/  LDG.E.64 R10, desc[UR4][R6.64] ;  /* 0x00000004060a7981 */ /* 0x000ea8000c1e1b00 */
[----:B------:R-:W2:Y:S04]  /*04e0*/  LDG.E.64 R8, desc[UR4][R26.64] ;  /* 0x000000041a087981 */ /* 0x000ea8000c1e1b00 */
[----:B------:R-:W3:Y:S04]  /*04f0*/  LDG.E.64 R14, desc[UR4][R26.64+0x8] ;  /* 0x000008041a0e7981 */ /* 0x000ee8000c1e1b00 */
[----:B------:R-:W3:Y:S04]  /*0500*/  LDG.E.64 R16, desc[UR4][R6.64+0x8] ;  /* 0x0000080406107981 */ /* 0x000ee8000c1e1b00 */
[----:B------:R-:W4:Y:S04]  /*0510*/  LDG.E.64 R18, desc[UR4][R26.64+0x10] ;  /* 0x000010041a127981 */ /* 0x000f28000c1e1b00 */
[----:B------:R-:W4:Y:S04]  /*0520*/  LDG.E.64 R20, desc[UR4][R6.64+0x10] ;  /* 0x0000100406147981 */ /* 0x000f28000c1e1b00 */
[----:B------:R-:W5:Y:S04]  /*0530*/  LDG.E.64 R22, desc[UR4][R26.64+0x18] ;  /* 0x000018041a167981 */ /* 0x000f68000c1e1b00 */
[----:B------:R-:W5:Y:S01]  /*0540*/  LDG.E.64 R28, desc[UR4][R6.64+0x18] ;  /* 0x00001804061c7981 */ /* 0x000f62000c1e1b00 */
[----:B------:R-:W-:Y:S01]  /*0550*/  VIADD R5, R5, 0x4 ;  /* 0x0000000405057836 */ /* 0x000fe20000000000 */
[----:B--2---:R-:W-:-:S08]  /*0560*/  DADD R8, R8, -R10 ;  /* 0x0000000008087229 */ /* 0x004fd0000000080a */
[----:B------:R-:W-:Y:S02]  /*0570*/  DFMA R8, R8, R8, R12 ;  /* 0x000000080808722b */ /* 0x000fe4000000000c */
[----:B---3--:R-:W-:Y:S02]  /*0580*/  DADD R14, R14, -R16 ;  /* 0x000000000e0e7229 */ /* 0x008fe40000000810 */
[----:B----4-:R-:W-:-:S06]  /*0590*/  DADD R18, R18, -R20 ;  /* 0x0000000012127229 */ /* 0x010fcc0000000814 */
[----:B------:R-:W-:Y:S02]  /*05a0*/  DFMA R8, R14, R14, R8 ;  /* 0x0000000e0e08722b */ /* 0x000fe40000000008 */
[----:B-----5:R-:W-:-:S06]  /*05b0*/  DADD R22, R22, -R28 ;  /* 0x0000000016167229 */ /* 0x020fcc000000081c */
[----:B------:R-:W-:-:S08]  /*05c0*/  DFMA R8, R18, R18, R8 ;  /* 0x000000121208722b */ /* 0x000fd00000000008 */
[----:B------:R-:W-:-:S11]  /*05d0*/  DFMA R12, R22, R22, R8 ;  /* 0x00000016160c722b */ /* 0x000fd60000000008 */
.L_x_3:
[----:B------:R-:W-:Y:S05]  /*05e0*/  @!P1 BRA `(.L_x_0) ;  /* 0x0000000000789947 */ /* 0x000fea0003800000 */
[----:B------:R-:W-:Y:S02]  /*05f0*/  ISETP.NE.AND P1, PT, R25, 0x1, PT ;  /* 0x000000011900780c */ /* 0x000fe40003f25270 */
[----:B------:R-:W-:-:S04]  /*0600*/  LOP3.LUT R0, R0, 0x1, RZ, 0xc0, !PT ;  /* 0x0000000100007812 */ /* 0x000fc800078ec0ff */
[----:B------:R-:W-:-:S07]  /*0610*/  ISETP.NE.U32.AND P0, PT, R0, 0x1, PT ;  /* 0x000000010000780c */ /* 0x000fce0003f05070 */
[----:B------:R-:W0:Y:S01]  /*0620*/  @P1 LDC.64 R20, c[0x0][0x388] ;  /* 0x0000e200ff141b82 */ /* 0x000e220000000a00 */
[----:B------:R-:W-:-:S05]  /*0630*/  @P1 IADD3 R0, P2, PT, R4, R5, RZ ;  /* 0x0000000504001210 */ /* 0x000fca0007f5e0ff */
[----:B------:R-:W-:Y:S02]  /*0640*/  @P1 IMAD.X R2, RZ, RZ, R24, P2 ;  /* 0x000000ffff021224 */ /* 0x000fe400010e0618 */
[----:B------:R-:W1:Y:S08]  /*0650*/  @P1 LDC.64 R22, c[0x0][0x380] ;  /* 0x0000e000ff161b82 */ /* 0x000e700000000a00 */
[----:B------:R-:W2:Y:S08]  /*0660*/  @!P0 LDC.64 R14, c[0x0][0x388] ;  /* 0x0000e200ff0e8b82 */ /* 0x000eb00000000a00 */
[----:B------:R-:W3:Y:S01]  /*0670*/  @!P0 LDC.64 R16, c[0x0][0x380] ;  /* 0x0000e000ff108b82 */ /* 0x000ee20000000a00 */
[----:B0-----:R-:W-:-:S04]  /*0680*/  @P1 LEA R20, P2, R0, R20, 0x3 ;  /* 0x0000001400141211 */ /* 0x001fc800078418ff */
[----:B------:R-:W-:Y:S01]  /*0690*/  @P1 LEA.HI.X R21, R0, R21, R2, 0x3, P2 ;  /* 0x0000001500151211 */ /* 0x000fe200010f1c02 */
[----:B-1----:R-:W-:-:S04]  /*06a0*/  @P1 IMAD.WIDE.U32 R22, R5, 0x8, R22 ;  /* 0x0000000805161825 */ /* 0x002fc800078e0016 */
[----:B------:R-:W4:Y:S01]  /*06b0*/  @P1 LDG.E.64 R6, desc[UR4][R20.64] ;  /* 0x0000000414061981 */ /* 0x000f22000c1e1b00 */
[----:B------:R-:W-:-:S03]  /*06c0*/  @P1 VIADD R5, R5, 0x2 ;  /* 0x0000000205051836 */ /* 0x000fc60000000000 */
[----:B------:R-:W4:Y:S02]  /*06d0*/  @P1 LDG.E.64 R8, desc[UR4][R22.64] ;  /* 0x0000000416081981 */ /* 0x000f24000c1e1b00 */
[----:B------:R-:W-:Y:S02]  /*06e0*/  @!P0 IADD3 R4, P2, PT, R4, R5, RZ ;  /* 0x0000000504048210 */ /* 0x000fe40007f5e0ff */
[----:B------:R-:W5:Y:S03]  /*06f0*/  @P1 LDG.E.64 R10, desc[UR4][R22.64+0x8] ;  /* 0x00000804160a1981 */ /* 0x000f66000c1e1b00 */
[----:B------:R-:W-:Y:S01]  /*0700*/  @!P0 IMAD.X R24, RZ, RZ, R24, P2 ;  /* 0x000000ffff188224 */ /* 0x000fe200010e0618 */
[----:B--2---:R-:W-:Y:S01]  /*0710*/  @!P0 LEA R14, P2, R4, R14, 0x3 ;  /* 0x0000000e040e8211 */ /* 0x004fe200078418ff */
[----:B------:R-:W5:Y:S01]  /*0720*/  @P1 LDG.E.64 R18, desc[UR4][R20.64+0x8] ;  /* 0x0000080414121981 */ /* 0x000f62000c1e1b00 */
[----:B---3--:R-:W-:-:S02]  /*0730*/  @!P0 IMAD.WIDE.U32 R16, R5, 0x8, R16 ;  /* 0x0000000805108825 */ /* 0x008fc400078e0010 */
[----:B------:R-:W-:-:S04]  /*0740*/  @!P0 LEA.HI.X R15, R4, R15, R24, 0x3, P2 ;  /* 0x0000000f040f8211 */ /* 0x000fc800010f1c18 */
[----:B------:R-:W2:Y:S04]  /*0750*/  @!P0 LDG.E.64 R16, desc[UR4][R16.64] ;  /* 0x0000000410108981 */ /* 0x000ea8000c1e1b00 */
[----:B------:R-:W2:Y:S01]  /*0760*/  @!P0 LDG.E.64 R4, desc[UR4][R14.64] ;  /* 0x000000040e048981 */ /* 0x000ea2000c1e1b00 */
[----:B----4-:R-:W-:-:S08]  /*0770*/  @P1 DADD R6, R8, -R6 ;  /* 0x0000000008061229 */ /* 0x010fd00000000806 */
[----:B------:R-:W-:Y:S02]  /*0780*/  @P1 DFMA R6, R6, R6, R12 ;  /* 0x000000060606122b */ /* 0x000fe4000000000c */
[----:B-----5:R-:W-:-:S08]  /*0790*/  @P1 DADD R10, R10, -R18 ;  /* 0x000000000a0a1229 */ /* 0x020fd00000000812 */
[----:B------:R-:W-:Y:S02]  /*07a0*/  @P1 DFMA R12, R10, R10, R6 ;  /* 0x0000000a0a0c122b */ /* 0x000fe40000000006 */
[----:B--2---:R-:W-:-:S08]  /*07b0*/  @!P0 DADD R4, R16, -R4 ;  /* 0x0000000010048229 */ /* 0x004fd00000000804 */
[----:B------:R-:W-:-:S11]  /*07c0*/  @!P0 DFMA R12, R4, R4, R12 ;  /* 0x00000004040c822b */ /* 0x000fd6000000000c */
.L_x_0:
[----:B------:R-:W0:Y:S01]  /*07d0*/  MUFU.RSQ64H R5, R13 ;  /* 0x0000000d00057308 */ /* 0x000e220000001c00 */
[----:B------:R-:W-:Y:S02]  /*07e0*/  VIADD R4, R13, 0xfcb00000 ;  /* 0xfcb000000d047836 */ /* 0x000fe40000000000 */
[----:B------:R-:W-:Y:S02]  /*07f0*/  IMAD.MOV.U32 R8, RZ, RZ, 0x0 ;  /* 0x00000000ff087424 */ /* 0x000fe400078e00ff */
[----:B------:R-:W-:Y:S01]  /*0800*/  IMAD.MOV.U32 R9, RZ, RZ, 0x3fd80000 ;  /* 0x3fd80000ff097424 */ /* 0x000fe200078e00ff */
[----:B------:R-:W-:Y:S01]  /*0810*/  ISETP.GE.U32.AND P0, PT, R4, 0x7ca00000, PT ;  /* 0x7ca000000400780c */ /* 0x000fe20003f06070 */
[----:B0-----:R-:W-:-:S08]  /*0820*/  DMUL R6, R4, R4 ;  /* 0x0000000404067228 */ /* 0x001fd00000000000 */
[----:B------:R-:W-:-:S08]  /*0830*/  DFMA R6, -R6, R12, 1 ;  /* 0x3ff000000606742b */ /* 0x000fd0000000010c */
[----:B------:R-:W-:Y:S02]  /*0840*/  DFMA R8, R6, R8, 0.5 ;  /* 0x3fe000000608742b */ /* 0x000fe40000000008 */
[----:B------:R-:W-:-:S08]  /*0850*/  DMUL R6, R4, R6 ;  /* 0x0000000604067228 */ /* 0x000fd00000000000 */
[----:B------:R-:W-:-:S08]  /*0860*/  DFMA R10, R8, R6, R4 ;  /* 0x00000006080a722b */ /* 0x000fd00000000004 */
[----:B------:R-:W-:Y:S02]  /*0870*/  DMUL R14, R10, R12 ;  /* 0x0000000c0a0e7228 */ /* 0x000fe40000000000 */
[----:B------:R-:W-:Y:S02]  /*0880*/  VIADD R9, R11, 0xfff00000 ;  /* 0xfff000000b097836 */ /* 0x000fe40000000000 */
[----:B------:R-:W-:-:S04]  /*0890*/  IMAD.MOV.U32 R8, RZ, RZ, R10 ;  /* 0x000000ffff087224 */ /* 0x000fc800078e000a */
[----:B------:R-:W-:-:S08]  /*08a0*/  DFMA R16, R14, -R14, R12 ;  /* 0x8000000e0e10722b */ /* 0x000fd0000000000c */
[----:B------:R-:W-:Y:S01]  /*08b0*/  DFMA R6, R16, R8, R14 ;  /* 0x000000081006722b */ /* 0x000fe2000000000e */
[----:B------:R-:W-:Y:S10]  /*08c0*/  @!P0 BRA `(.L_x_4) ;  /* 0x0000000000108947 */ /* 0x000ff40003800000 */
[----:B------:R-:W-:Y:S01]  /*08d0*/  IMAD.MOV.U32 R6, RZ, RZ, R12 ;  /* 0x000000ffff067224 */ /* 0x000fe200078e000c */
[----:B------:R-:W-:Y:S01]  /*08e0*/  MOV R0, 0x910 ;  /* 0x0000091000007802 */ /* 0x000fe20000000f00 */
[----:B------:R-:W-:-:S07]  /*08f0*/  IMAD.MOV.U32 R7, RZ, RZ, R13 ;  /* 0x000000ffff077224 */ /* 0x000fce00078e000d */
[----:B------:R-:W-:Y:S05]  /*0900*/  CALL.REL.NOINC `($__internal_0_$__cuda_sm20_dsqrt_rn_f64_mediumpath_v1) ;  /* 0x0000000000107944 */ /* 0x000fea0003c00000 */
.L_x_4:
[----:B------:R-:W0:Y:S02]  /*0910*/  LDC.64 R4, c[0x0][0x398] ;  /* 0x0000e600ff047b82 */ /* 0x000e240000000a00 */
[----:B0-----:R-:W-:-:S05]  /*0920*/  IMAD.WIDE.U32 R2, R3, 0x8, R4 ;  /* 0x0000000803027825 */ /* 0x001fca00078e0004 */
[----:B------:R-:W-:Y:S01]  /*0930*/  STG.E.64 desc[UR4][R2.64], R6 ;  /* 0x0000000602007986 */ /* 0x000fe2000c101b04 */
[----:B------:R-:W-:Y:S05]  /*0940*/  EXIT ;  /* 0x000000000000794d */ /* 0x000fea0003800000 */
        .weak           $__internal_0_$__cuda_sm20_dsqrt_rn_f64_mediumpath_v1
        .type           $__internal_0_$__cuda_sm20_dsqrt_rn_f64_mediumpath_v1,@function
        .size           $__internal_0_$__cuda_sm20_dsqrt_rn_f64_mediumpath_v1,(.L_x_9 - $__internal_0_$__cuda_sm20_dsqrt_rn_f64_mediumpath_v1)
$__internal_0_$__cuda_sm20_dsqrt_rn_f64_mediumpath_v1:
[----:B------:R-:W-:Y:S01]  /*0950*/  ISETP.GE.U32.AND P0, PT, R4, -0x3400000, PT ;  /* 0xfcc000000400780c */ /* 0x000fe20003f06070 */
[----:B------:R-:W-:Y:S02]  /*0960*/  IMAD.MOV.U32 R8, RZ, RZ, R10 ;  /* 0x000000ffff087224 */ /* 0x000fe400078e000a */
[----:B------:R-:W-:Y:S02]  /*0970*/  IMAD.MOV.U32 R4, RZ, RZ, R16 ;  /* 0x000000ffff047224 */ /* 0x000fe400078e0010 */
[----:B------:R-:W-:-:S08]  /*0980*/  IMAD.MOV.U32 R5, RZ, RZ, R17 ;  /* 0x000000ffff057224 */ /* 0x000fd000078e0011 */
[----:B------:R-:W-:Y:S05]  /*0990*/  @!P0 BRA `(.L_x_5) ;  /* 0x0000000000208947 */ /* 0x000fea0003800000 */
[----:B------:R-:W-:-:S10]  /*09a0*/  DFMA.RM R4, R4, R8, R14 ;  /* 0x000000080404722b */ /* 0x000fd4000000400e */
[----:B------:R-:W-:-:S05]  /*09b0*/  IADD3 R8, P0, PT, R4, 0x1, RZ ;  /* 0x0000000104087810 */ /* 0x000fca0007f1e0ff */
[----:B------:R-:W-:-:S06]  /*09c0*/  IMAD.X R9, RZ, RZ, R5, P0 ;  /* 0x000000ffff097224 */ /* 0x000fcc00000e0605 */
[----:B------:R-:W-:-:S08]  /*09d0*/  DFMA.RP R6, -R4, R8, R6 ;  /* 0x000000080406722b */ /* 0x000fd00000008106 */
[----:B------:R-:W-:-:S06]  /*09e0*/  DSETP.GT.AND P0, PT, R6, RZ, PT ;  /* 0x000000ff0600722a */ /* 0x000fcc0003f04000 */
[----:B------:R-:W-:Y:S02]  /*09f0*/  FSEL R4, R8, R4, P0 ;  /* 0x0000000408047208 */ /* 0x000fe40000000000 */
[----:B------:R-:W-:Y:S01]  /*0a00*/  FSEL R5, R9, R5, P0 ;  /* 0x0000000509057208 */ /* 0x000fe20000000000 */
[----:B------:R-:W-:Y:S06]  /*0a10*/  BRA `(.L_x_6) ;  /* 0x0000000000647947 */ /* 0x000fec0003800000 */
.L_x_5:
[----:B------:R-:W-:-:S14]  /*0a20*/  DSETP.NE.AND P0, PT, R6, RZ, PT ;  /* 0x000000ff0600722a */ /* 0x000fdc0003f05000 */
[----:B------:R-:W-:Y:S05]  /*0a30*/  @!P0 BRA `(.L_x_7) ;  /* 0x0000000000588947 */ /* 0x000fea0003800000 */
[----:B------:R-:W-:-:S13]  /*0a40*/  ISETP.GE.AND P0, PT, R7, RZ, PT ;  /* 0x000000ff0700720c */ /* 0x000fda0003f06270 */
[----:B------:R-:W-:Y:S02]  /*0a50*/  @!P0 IMAD.MOV.U32 R4, RZ, RZ, 0x0 ;  /* 0x00000000ff048424 */ /* 0x000fe400078e00ff */
[----:B------:R-:W-:Y:S01]  /*0a60*/  @!P0 IMAD.MOV.U32 R5, RZ, RZ, -0x80000 ;  /* 0xfff80000ff058424 */ /* 0x000fe200078e00ff */
[----:B------:R-:W-:Y:S06]  /*0a70*/  @!P0 BRA `(.L_x_6) ;  /* 0x00000000004c8947 */ /* 0x000fec0003800000 */
[----:B------:R-:W-:-:S13]  /*0a80*/  ISETP.GT.AND P0, PT, R7, 0x7fefffff, PT ;  /* 0x7fefffff0700780c */ /* 0x000fda0003f04270 */
[----:B------:R-:W-:Y:S05]  /*0a90*/  @P0 BRA `(.L_x_7) ;  /* 0x0000000000400947 */ /* 0x000fea0003800000 */
[----:B------:R-:W-:Y:S01]  /*0aa0*/  DMUL R4, R6, 8.11296384146066816958e+31 ;  /* 0x4690000006047828 */ /* 0x000fe20000000000 */
[----:B------:R-:W-:Y:S02]  /*0ab0*/  IMAD.MOV.U32 R10, RZ, RZ, 0x0 ;  /* 0x00000000ff0a7424 */ /* 0x000fe400078e00ff */
[----:B------:R-:W-:Y:S02]  /*0ac0*/  IMAD.MOV.U32 R6, RZ, RZ, RZ ;  /* 0x000000ffff067224 */ /* 0x000fe400078e00ff */
[----:B------:R-:W-:Y:S01]  /*0ad0*/  IMAD.MOV.U32 R11, RZ, RZ, 0x3fd80000 ;  /* 0x3fd80000ff0b7424 */ /* 0x000fe200078e00ff */
[----:B------:R-:W0:Y:S03]  /*0ae0*/  MUFU.RSQ64H R7, R5 ;  /* 0x0000000500077308 */ /* 0x000e260000001c00 */
[----:B0-----:R-:W-:-:S08]  /*0af0*/  DMUL R8, R6, R6 ;  /* 0x0000000606087228 */ /* 0x001fd00000000000 */
[----:B------:R-:W-:-:S08]  /*0b00*/  DFMA R8, R4, -R8, 1 ;  /* 0x3ff000000408742b */ /* 0x000fd00000000808 */
[----:B------:R-:W-:Y:S02]  /*0b10*/  DFMA R10, R8, R10, 0.5 ;  /* 0x3fe00000080a742b */ /* 0x000fe4000000000a */
[----:B------:R-:W-:-:S08]  /*0b20*/  DMUL R8, R6, R8 ;  /* 0x0000000806087228 */ /* 0x000fd00000000000 */
[----:B------:R-:W-:-:S08]  /*0b30*/  DFMA R8, R10, R8, R6 ;  /* 0x000000080a08722b */ /* 0x000fd00000000006 */
[----:B------:R-:W-:Y:S02]  /*0b40*/  DMUL R6, R4, R8 ;  /* 0x0000000804067228 */ /* 0x000fe40000000000 */
[----:B------:R-:W-:-:S06]  /*0b50*/  VIADD R9, R9, 0xfff00000 ;  /* 0xfff0000009097836 */ /* 0x000fcc0000000000 */
[----:B------:R-:W-:-:S08]  /*0b60*/  DFMA R10, R6, -R6, R4 ;  /* 0x80000006060a722b */ /* 0x000fd00000000004 */
[----:B------:R-:W-:-:S10]  /*0b70*/  DFMA R4, R8, R10, R6 ;  /* 0x0000000a0804722b */ /* 0x000fd40000000006 */
[----:B------:R-:W-:Y:S01]  /*0b80*/  VIADD R5, R5, 0xfcb00000 ;  /* 0xfcb0000005057836 */ /* 0x000fe20000000000 */
[----:B------:R-:W-:Y:S06]  /*0b90*/  BRA `(.L_x_6) ;  /* 0x0000000000047947 */ /* 0x000fec0003800000 */
.L_x_7:
[----:B------:R-:W-:-:S11]  /*0ba0*/  DADD R4, R6, R6 ;  /* 0x0000000006047229 */ /* 0x000fd60000000006 */
.L_x_6:
[----:B------:R-:W-:Y:S02]  /*0bb0*/  IMAD.MOV.U32 R6, RZ, RZ, R4 ;  /* 0x000000ffff067224 */ /* 0x000fe400078e0004 */
[----:B------:R-:W-:Y:S02]  /*0bc0*/  IMAD.MOV.U32 R7, RZ, RZ, R5 ;  /* 0x000000ffff077224 */ /* 0x000fe400078e0005 */
[----:B------:R-:W-:Y:S02]  /*0bd0*/  IMAD.MOV.U32 R4, RZ, RZ, R0 ;  /* 0x000000ffff047224 */ /* 0x000fe400078e0000 */
[----:B------:R-:W-:-:S04]  /*0be0*/  IMAD.MOV.U32 R5, RZ, RZ, 0x0 ;  /* 0x00000000ff057424 */ /* 0x000fc800078e00ff */
[----:B------:R-:W-:Y:S05]  /*0bf0*/  RET.REL.NODEC R4 `(_Z6kernelPdS_iS_) ;  /* 0xfffffff404007950 */ /* 0x000fea0003c3ffff */
.L_x_8:
[----:B------:R-:W-:-:S00]  /*0c00*/  BRA `(.L_x_8) ;  /* 0xfffffffc00fc7947 */ /* 0x000fc0000383ffff */
[----:B------:R-:W-:-:S00]  /*0c10*/  NOP ;  /* 0x0000000000007918 */ /* 0x000fc00000000000 */
        /* <DEDUP_REMOVED lines=14> */
.L_x_9:


//--------------------- .nv.shared.reserved.0     --------------------------
	.section	.nv.shared.reserved.0,"aw",@nobits
	.weak		__nv_reservedSMEM_offset_0_alias
	.size		__nv_reservedSMEM_offset_0_alias, 0, 64
	.other		__nv_reservedSMEM_offset_0_alias,@"STO_CUDA_RESERVED_SHARED STV_DEFAULT"
__nv_reservedSMEM_offset_0_alias:
	.zero		0
	.zero		64


//--------------------- .nv.constant0._Z6kernelPdS_iS_ --------------------------
	.section	.nv.constant0._Z6kernelPdS_iS_,"a",@progbits
	.sectionflags	@""
	.align	4
.nv.constant0._Z6kernelPdS_iS_:
	.zero		928


//--------------------- SYMBOLS --------------------------

	.type		.nv.reservedSmem.offset0,@object
	.size		.nv.reservedSmem.offset0,0x4
